//
// Generated by NVIDIA NVVM Compiler
//
// Compiler Build ID: CL-36424714
// Cuda compilation tools, release 13.0, V13.0.88
// Based on NVVM 20.0.0
//

.version 9.0
.target sm_100
.address_size 64

	// .globl	_Z3addPiS_i

.visible .entry _Z3addPiS_i(
	.param .u64 .ptr .align 1 _Z3addPiS_i_param_0,
	.param .u64 .ptr .align 1 _Z3addPiS_i_param_1,
	.param .u32 _Z3addPiS_i_param_2
)
{
	.reg .pred 	%p<3>;
	.reg .b32 	%r<24>;
	.reg .b64 	%rd<9>;

	ld.param.u64 	%rd4, [_Z3addPiS_i_param_0];
	ld.param.u64 	%rd3, [_Z3addPiS_i_param_1];
	ld.param.u32 	%r21, [_Z3addPiS_i_param_2];
	cvta.to.global.u64 	%rd1, %rd4;
	mov.u32 	%r1, %tid.x;
	mul.wide.u32 	%rd5, %r1, 4;
	add.s64 	%rd2, %rd1, %rd5;
	mov.b32 	%r23, 1;
	mov.b32 	%r22, 2;
$L__BB0_1:
	add.s32 	%r11, %r22, -1;
	and.b32  	%r12, %r11, %r1;
	setp.ne.s32 	%p1, %r12, 0;
	@%p1 bra 	$L__BB0_3;
	add.s32 	%r13, %r23, %r1;
	mul.wide.u32 	%rd6, %r13, 4;
	add.s64 	%rd7, %rd1, %rd6;
	ld.global.u32 	%r14, [%rd7];
	ld.global.u32 	%r15, [%rd2];
	add.s32 	%r16, %r15, %r14;
	st.global.u32 	[%rd2], %r16;
$L__BB0_3:
	shl.b32 	%r22, %r22, 1;
	shl.b32 	%r23, %r23, 1;
	shr.u32 	%r17, %r21, 31;
	add.s32 	%r18, %r21, %r17;
	shr.s32 	%r7, %r18, 1;
	add.s32 	%r19, %r21, 1;
	setp.gt.u32 	%p2, %r19, 2;
	mov.u32 	%r21, %r7;
	@%p2 bra 	$L__BB0_1;
	cvta.to.global.u64 	%rd8, %rd3;
	ld.global.u32 	%r20, [%rd1];
	st.global.u32 	[%rd8], %r20;
	ret;

}


// ===== COMPILED SASS (sm_100) =====

	.target	sm_100

	.elftype	@"ET_EXEC"


//--------------------- .note.nv.tkinfo           --------------------------
	.section	.note.nv.tkinfo,"",@"SHT_NOTE"
	.sectionflags	@"SHF_NOTE_NV_TKINFO"
	.tkinfo
        /*0018*/ 	.word	0x00000002
        /*0030*/ 	.string	""
        /*0030*/ 	.string	"ptxas"
        /*0030*/ 	.string	"Cuda compilation tools, release 13.0, V13.0.88"
        /*0030*/ 	.string	"Build cuda_13.0.r13.0/compiler.36424714_0"
        /*0030*/ 	.string	"-arch sm_100 -m 64 "



//--------------------- .note.nv.cuinfo           --------------------------
	.section	.note.nv.cuinfo,"",@"SHT_NOTE"
	.sectionflags	@"SHF_NOTE_NV_CUINFO"
        /*0018*/ 	.short	0x0002
        /*001a*/ 	.short	0x0064
        /*001c*/ 	.short	0x0082
	.zero		2


//--------------------- .nv.info                  --------------------------
	.section	.nv.info,"",@"SHT_CUDA_INFO"
	.align	4


	//----- nvinfo : EIATTR_REGCOUNT
	.align		4
        /*0000*/ 	.byte	0x04, 0x2f
        /*0002*/ 	.short	(.L_1 - .L_0)
	.align		4
.L_0:
        /*0004*/ 	.word	index@(_Z3addPiS_i)
        /*0008*/ 	.word	0x0000000c


	//----- nvinfo : EIATTR_FRAME_SIZE
	.align		4
.L_1:
        /*000c*/ 	.byte	0x04, 0x11
        /*000e*/ 	.short	(.L_3 - .L_2)
	.align		4
.L_2:
        /*0010*/ 	.word	index@(_Z3addPiS_i)
        /*0014*/ 	.word	0x00000000


	//----- nvinfo : EIATTR_MIN_STACK_SIZE
	.align		4
.L_3:
        /*0018*/ 	.byte	0x04, 0x12
        /*001a*/ 	.short	(.L_5 - .L_4)
	.align		4
.L_4:
        /*001c*/ 	.word	index@(_Z3addPiS_i)
        /*0020*/ 	.word	0x00000000
.L_5:


//--------------------- .nv.compat                --------------------------
	.section	.nv.compat,"",@"SHT_CUDA_COMPAT_INFO"
	.align	4
        /*0000*/ 	.byte	0x02, 0x09, 0x00, 0x00, 0x02, 0x02, 0x01, 0x00, 0x02, 0x05, 0x05, 0x00, 0x03, 0x07, 0x01, 0x01
        /*0010*/ 	.byte	0x02, 0x03, 0x00, 0x00, 0x02, 0x06, 0x01, 0x00, 0x04, 0x0b, 0x08, 0x00, 0x09, 0x00, 0x00, 0x00
        /*0020*/ 	.byte	0x00, 0x00, 0x00, 0x00


//--------------------- .nv.info._Z3addPiS_i      --------------------------
	.section	.nv.info._Z3addPiS_i,"",@"SHT_CUDA_INFO"
	.sectionflags	@""
	.align	4


	//----- nvinfo : EIATTR_CUDA_API_VERSION
	.align		4
        /*0000*/ 	.byte	0x04, 0x37
        /*0002*/ 	.short	(.L_7 - .L_6)
.L_6:
        /*0004*/ 	.word	0x00000082


	//----- nvinfo : EIATTR_KPARAM_INFO
	.align		4
.L_7:
        /*0008*/ 	.byte	0x04, 0x17
        /*000a*/ 	.short	(.L_9 - .L_8)
.L_8:
        /*000c*/ 	.word	0x00000000
        /*0010*/ 	.short	0x0002
        /*0012*/ 	.short	0x0010
        /*0014*/ 	.byte	0x00, 0xf0, 0x11, 0x00


	//----- nvinfo : EIATTR_KPARAM_INFO
	.align		4
.L_9:
        /*0018*/ 	.byte	0x04, 0x17
        /*001a*/ 	.short	(.L_11 - .L_10)
.L_10:
        /*001c*/ 	.word	0x00000000
        /*0020*/ 	.short	0x0001
        /*0022*/ 	.short	0x0008
        /*0024*/ 	.byte	0x00, 0xf5, 0x21, 0x00


	//----- nvinfo : EIATTR_KPARAM_INFO
	.align		4
.L_11:
        /*0028*/ 	.byte	0x04, 0x17
        /*002a*/ 	.short	(.L_13 - .L_12)
.L_12:
        /*002c*/ 	.word	0x00000000
        /*0030*/ 	.short	0x0000
        /*0032*/ 	.short	0x0000
        /*0034*/ 	.byte	0x00, 0xf5, 0x21, 0x00


	//----- nvinfo : EIATTR_SPARSE_MMA_MASK
	.align		4
.L_13:
        /*0038*/ 	.byte	0x03, 0x50
        /*003a*/ 	.short	0x0000


	//----- nvinfo : EIATTR_MAXREG_COUNT
	.align		4
        /*003c*/ 	.byte	0x03, 0x1b
        /*003e*/ 	.short	0x00ff


	//----- nvinfo : EIATTR_MERCURY_ISA_VERSION
	.align		4
        /*0040*/ 	.byte	0x03, 0x5f
        /*0042*/ 	.short	0x0101


	//----- nvinfo : EIATTR_VRC_CTA_INIT_COUNT
	.align		4
        /*0044*/ 	.byte	0x02, 0x4a
	.zero		1
	.zero		1


	//----- nvinfo : EIATTR_EXIT_INSTR_OFFSETS
	.align		4
        /*0048*/ 	.byte	0x04, 0x1c
        /*004a*/ 	.short	(.L_15 - .L_14)


	//   ....[0]....
.L_14:
        /*004c*/ 	.word	0x000001c0


	//----- nvinfo : EIATTR_CBANK_PARAM_SIZE
	.align		4
.L_15:
        /*0050*/ 	.byte	0x03, 0x19
        /*0052*/ 	.short	0x0014


	//----- nvinfo : EIATTR_PARAM_CBANK
	.align		4
        /*0054*/ 	.byte	0x04, 0x0a
        /*0056*/ 	.short	(.L_17 - .L_16)
	.align		4
.L_16:
        /*0058*/ 	.word	index@(.nv.constant0._Z3addPiS_i)
        /*005c*/ 	.short	0x0380
        /*005e*/ 	.short	0x0014


	//----- nvinfo : EIATTR_SW_WAR
	.align		4
.L_17:
        /*0060*/ 	.byte	0x04, 0x36
        /*0062*/ 	.short	(.L_19 - .L_18)
.L_18:
        /*0064*/ 	.word	0x00000008
.L_19:


//--------------------- .nv.callgraph             --------------------------
	.section	.nv.callgraph,"",@"SHT_CUDA_CALLGRAPH"
	.align	4
	.sectionentsize	8
	.align		4
        /*0000*/ 	.word	0x00000000
	.align		4
        /*0004*/ 	.word	0xffffffff
	.align		4
        /*0008*/ 	.word	0x00000000
	.align		4
        /*000c*/ 	.word	0xfffffffe
	.align		4
        /*0010*/ 	.word	0x00000000
	.align		4
        /*0014*/ 	.word	0xfffffffd
	.align		4
        /*0018*/ 	.word	0x00000000
	.align		4
        /*001c*/ 	.word	0xfffffffc


//--------------------- .text._Z3addPiS_i         --------------------------
	.section	.text._Z3addPiS_i,"ax",@progbits
	.align	128
        .global         _Z3addPiS_i
        .type           _Z3addPiS_i,@function
        .size           _Z3addPiS_i,(.L_x_2 - _Z3addPiS_i)
        .other          _Z3addPiS_i,@"STO_CUDA_ENTRY STV_DEFAULT"
_Z3addPiS_i:
.text._Z3addPiS_i:
[----:B------:R-:W-:Y:S01]  /*0000*/  LDC R1, c[0x0][0x37c] ;  /* 0x0000df00ff017b82 */ /* 0x000fe20000000800 */
[----:B------:R-:W0:Y:S07]  /*0010*/  S2R R9, SR_TID.X ;  /* 0x0000000000097919 */ /* 0x000e2e0000002100 */
[----:B------:R-:W0:Y:S01]  /*0020*/  LDC.64 R2, c[0x0][0x380] ;  /* 0x0000e000ff027b82 */ /* 0x000e220000000a00 */
[----:B------:R-:W1:Y:S01]  /*0030*/  LDCU.64 UR10, c[0x0][0x358] ;  /* 0x00006b00ff0a77ac */ /* 0x000e620008000a00 */
[----:B------:R-:W2:Y:S01]  /*0040*/  LDCU UR4, c[0x0][0x390] ;  /* 0x00007200ff0477ac */ /* 0x000ea20008000800 */
[----:B------:R-:W-:Y:S01]  /*0050*/  UMOV UR7, 0x1 ;  /* 0x0000000100077882 */ /* 0x000fe20000000000 */
[----:B------:R-:W-:Y:S01]  /*0060*/  UMOV UR8, 0x2 ;  /* 0x0000000200087882 */ /* 0x000fe20000000000 */
[----:B012---:R-:W-:-:S07]  /*0070*/  IMAD.WIDE.U32 R2, R9, 0x4, R2 ;  /* 0x0000000409027825 */ /* 0x007fce00078e0002 */
.L_x_0:
[----:B------:R-:W-:-:S06]  /*0080*/  UIADD3 UR5, UPT, UPT, UR8, -0x1, URZ ;  /* 0xffffffff08057890 */ /* 0x000fcc000fffe0ff */
[----:B------:R-:W-:-:S13]  /*0090*/  LOP3.LUT P0, RZ, R9, UR5, RZ, 0xc0, !PT ;  /* 0x0000000509ff7c12 */ /* 0x000fda000f80c0ff */
[----:B0-----:R-:W0:Y:S01]  /*00a0*/  @!P0 LDC.64 R4, c[0x0][0x380] ;  /* 0x0000e000ff048b82 */ /* 0x001e220000000a00 */
[----:B------:R-:W-:-:S05]  /*00b0*/  @!P0 IADD3 R7, PT, PT, R9, UR7, RZ ;  /* 0x0000000709078c10 */ /* 0x000fca000fffe0ff */
[----:B0-----:R-:W-:Y:S02]  /*00c0*/  @!P0 IMAD.WIDE.U32 R4, R7, 0x4, R4 ;  /* 0x0000000407048825 */ /* 0x001fe400078e0004 */
[----:B------:R-:W2:Y:S04]  /*00d0*/  @!P0 LDG.E R7, desc[UR10][R2.64] ;  /* 0x0000000a02078981 */ /* 0x000ea8000c1e1900 */
[----:B------:R-:W2:Y:S01]  /*00e0*/  @!P0 LDG.E R4, desc[UR10][R4.64] ;  /* 0x0000000a04048981 */ /* 0x000ea2000c1e1900 */
[----:B------:R-:W-:Y:S02]  /*00f0*/  UIADD3 UR6, UPT, UPT, UR4, 0x1, URZ ;  /* 0x0000000104067890 */ /* 0x000fe4000fffe0ff */
[----:B------:R-:W-:Y:S02]  /*0100*/  ULEA.HI UR5, UR4, UR4, URZ, 0x1 ;  /* 0x0000000404057291 */ /* 0x000fe4000f8f08ff */
[----:B------:R-:W-:-:S02]  /*0110*/  UISETP.GT.U32.AND UP0, UPT, UR6, 0x2, UPT ;  /* 0x000000020600788c */ /* 0x000fc4000bf04070 */
[----:B------:R-:W-:Y:S02]  /*0120*/  USHF.L.U32 UR8, UR8, 0x1, URZ ;  /* 0x0000000108087899 */ /* 0x000fe400080006ff */
[----:B------:R-:W-:Y:S02]  /*0130*/  USHF.R.S32.HI UR4, URZ, 0x1, UR5 ;  /* 0x00000001ff047899 */ /* 0x000fe40008011405 */
[----:B------:R-:W-:Y:S01]  /*0140*/  USHF.L.U32 UR7, UR7, 0x1, URZ ;  /* 0x0000000107077899 */ /* 0x000fe200080006ff */
[----:B--2---:R-:W-:-:S05]  /*0150*/  @!P0 IADD3 R7, PT, PT, R4, R7, RZ ;  /* 0x0000000704078210 */ /* 0x004fca0007ffe0ff */
[----:B------:R0:W-:Y:S01]  /*0160*/  @!P0 STG.E desc[UR10][R2.64], R7 ;  /* 0x0000000702008986 */ /* 0x0001e2000c10190a */
[----:B------:R-:W-:Y:S05]  /*0170*/  BRA.U UP0, `(.L_x_0) ;  /* 0xfffffffd00c07547 */ /* 0x000fea000b83ffff */
[----:B0-----:R-:W0:Y:S02]  /*0180*/  LDC.64 R2, c[0x0][0x380] ;  /* 0x0000e000ff027b82 */ /* 0x001e240000000a00 */
[----:B0-----:R-:W2:Y:S06]  /*0190*/  LDG.E R3, desc[UR10][R2.64] ;  /* 0x0000000a02037981 */ /* 0x001eac000c1e1900 */
[----:B------:R-:W2:Y:S02]  /*01a0*/  LDC.64 R4, c[0x0][0x388] ;  /* 0x0000e200ff047b82 */ /* 0x000ea40000000a00 */
[----:B--2---:R-:W-:Y:S01]  /*01b0*/  STG.E desc[UR10][R4.64], R3 ;  /* 0x0000000304007986 */ /* 0x004fe2000c10190a */
[----:B------:R-:W-:Y:S05]  /*01c0*/  EXIT ;  /* 0x000000000000794d */ /* 0x000fea0003800000 */
.L_x_1:
[----:B------:R-:W-:-:S00]  /*01d0*/  BRA `(.L_x_1) ;  /* 0xfffffffc00fc7947 */ /* 0x000fc0000383ffff */
[----:B------:R-:W-:-:S00]  /*01e0*/  NOP ;  /* 0x0000000000007918 */ /* 0x000fc00000000000 */
        /* <DEDUP_REMOVED lines=9> */
.L_x_2:


//--------------------- .nv.shared.reserved.0     --------------------------
	.section	.nv.shared.reserved.0,"aw",@nobits
	.weak		__nv_reservedSMEM_offset_0_alias
	.size		__nv_reservedSMEM_offset_0_alias, 0, 64
	.other		__nv_reservedSMEM_offset_0_alias,@"STO_CUDA_RESERVED_SHARED STV_DEFAULT"
__nv_reservedSMEM_offset_0_alias:
	.zero		0
	.zero		64


//--------------------- .nv.constant0._Z3addPiS_i --------------------------
	.section	.nv.constant0._Z3addPiS_i,"a",@progbits
	.sectionflags	@""
	.align	4
.nv.constant0._Z3addPiS_i:
	.zero		916


//--------------------- SYMBOLS --------------------------

	.type		.nv.reservedSmem.offset0,@object
	.size		.nv.reservedSmem.offset0,0x4
